//
// Generated by NVIDIA NVVM Compiler
//
// Compiler Build ID: CL-36424714
// Cuda compilation tools, release 13.0, V13.0.88
// Based on NVVM 20.0.0
//

.version 9.0
.target sm_100
.address_size 64

	// .globl	_Z15MatrixMulKernelPfS_S_i

.visible .entry _Z15MatrixMulKernelPfS_S_i(
	.param .u64 .ptr .align 1 _Z15MatrixMulKernelPfS_S_i_param_0,
	.param .u64 .ptr .align 1 _Z15MatrixMulKernelPfS_S_i_param_1,
	.param .u64 .ptr .align 1 _Z15MatrixMulKernelPfS_S_i_param_2,
	.param .u32 _Z15MatrixMulKernelPfS_S_i_param_3
)
{
	.reg .pred 	%p<10>;
	.reg .b32 	%r<66>;
	.reg .b32 	%f<68>;
	.reg .b64 	%rd<65>;

	ld.param.u64 	%rd10, [_Z15MatrixMulKernelPfS_S_i_param_0];
	ld.param.u64 	%rd11, [_Z15MatrixMulKernelPfS_S_i_param_1];
	ld.param.u64 	%rd9, [_Z15MatrixMulKernelPfS_S_i_param_2];
	ld.param.u32 	%r37, [_Z15MatrixMulKernelPfS_S_i_param_3];
	cvta.to.global.u64 	%rd1, %rd11;
	cvta.to.global.u64 	%rd2, %rd10;
	mov.u32 	%r38, %tid.x;
	div.s32 	%r1, %r38, %r37;
	add.s32 	%r39, %r37, -1;
	and.b32  	%r2, %r39, %r38;
	setp.lt.s32 	%p1, %r37, 1;
	mov.f32 	%f67, 0f00000000;
	@%p1 bra 	$L__BB0_12;
	mul.lo.s32 	%r3, %r1, %r37;
	and.b32  	%r4, %r37, 7;
	setp.lt.u32 	%p2, %r37, 8;
	mov.f32 	%f67, 0f00000000;
	mov.b32 	%r64, 0;
	@%p2 bra 	$L__BB0_4;
	and.b32  	%r64, %r37, 2147483640;
	neg.s32 	%r62, %r64;
	add.s32 	%r61, %r2, %r37;
	shl.b32 	%r8, %r37, 3;
	shl.b32 	%r41, %r37, 1;
	add.s32 	%r60, %r2, %r41;
	mad.lo.s32 	%r59, %r37, 3, %r2;
	shl.b32 	%r42, %r37, 2;
	add.s32 	%r58, %r2, %r42;
	mad.lo.s32 	%r57, %r37, 5, %r2;
	mad.lo.s32 	%r56, %r37, 6, %r2;
	mad.lo.s32 	%r55, %r37, 7, %r2;
	mul.wide.u32 	%rd12, %r2, 4;
	add.s64 	%rd64, %rd1, %rd12;
	mul.wide.u32 	%rd13, %r3, 4;
	add.s64 	%rd14, %rd13, %rd2;
	add.s64 	%rd63, %rd14, 16;
	mov.f32 	%f67, 0f00000000;
	mul.wide.u32 	%rd29, %r8, 4;
$L__BB0_3:
	.pragma "nounroll";
	ld.global.f32 	%f17, [%rd63+-16];
	ld.global.f32 	%f18, [%rd64];
	fma.rn.f32 	%f19, %f17, %f18, %f67;
	ld.global.f32 	%f20, [%rd63+-12];
	mul.wide.u32 	%rd15, %r61, 4;
	add.s64 	%rd16, %rd1, %rd15;
	ld.global.f32 	%f21, [%rd16];
	fma.rn.f32 	%f22, %f20, %f21, %f19;
	ld.global.f32 	%f23, [%rd63+-8];
	mul.wide.u32 	%rd17, %r60, 4;
	add.s64 	%rd18, %rd1, %rd17;
	ld.global.f32 	%f24, [%rd18];
	fma.rn.f32 	%f25, %f23, %f24, %f22;
	ld.global.f32 	%f26, [%rd63+-4];
	mul.wide.u32 	%rd19, %r59, 4;
	add.s64 	%rd20, %rd1, %rd19;
	ld.global.f32 	%f27, [%rd20];
	fma.rn.f32 	%f28, %f26, %f27, %f25;
	ld.global.f32 	%f29, [%rd63];
	mul.wide.u32 	%rd21, %r58, 4;
	add.s64 	%rd22, %rd1, %rd21;
	ld.global.f32 	%f30, [%rd22];
	fma.rn.f32 	%f31, %f29, %f30, %f28;
	ld.global.f32 	%f32, [%rd63+4];
	mul.wide.u32 	%rd23, %r57, 4;
	add.s64 	%rd24, %rd1, %rd23;
	ld.global.f32 	%f33, [%rd24];
	fma.rn.f32 	%f34, %f32, %f33, %f31;
	ld.global.f32 	%f35, [%rd63+8];
	mul.wide.u32 	%rd25, %r56, 4;
	add.s64 	%rd26, %rd1, %rd25;
	ld.global.f32 	%f36, [%rd26];
	fma.rn.f32 	%f37, %f35, %f36, %f34;
	ld.global.f32 	%f38, [%rd63+12];
	mul.wide.u32 	%rd27, %r55, 4;
	add.s64 	%rd28, %rd1, %rd27;
	ld.global.f32 	%f39, [%rd28];
	fma.rn.f32 	%f67, %f38, %f39, %f37;
	add.s32 	%r62, %r62, 8;
	add.s32 	%r61, %r61, %r8;
	add.s32 	%r60, %r60, %r8;
	add.s32 	%r59, %r59, %r8;
	add.s32 	%r58, %r58, %r8;
	add.s32 	%r57, %r57, %r8;
	add.s32 	%r56, %r56, %r8;
	add.s32 	%r55, %r55, %r8;
	add.s64 	%rd64, %rd64, %rd29;
	add.s64 	%rd63, %rd63, 32;
	setp.ne.s32 	%p3, %r62, 0;
	@%p3 bra 	$L__BB0_3;
$L__BB0_4:
	setp.eq.s32 	%p4, %r4, 0;
	@%p4 bra 	$L__BB0_12;
	and.b32  	%r32, %r37, 3;
	setp.lt.u32 	%p5, %r4, 4;
	@%p5 bra 	$L__BB0_7;
	add.s32 	%r43, %r64, %r3;
	mul.wide.u32 	%rd30, %r43, 4;
	add.s64 	%rd31, %rd2, %rd30;
	ld.global.f32 	%f41, [%rd31];
	mad.lo.s32 	%r44, %r64, %r37, %r2;
	mul.wide.u32 	%rd32, %r44, 4;
	add.s64 	%rd33, %rd1, %rd32;
	ld.global.f32 	%f42, [%rd33];
	fma.rn.f32 	%f43, %f41, %f42, %f67;
	cvt.u64.u32 	%rd34, %r3;
	cvt.u64.u32 	%rd35, %r64;
	add.s64 	%rd36, %rd35, %rd34;
	shl.b64 	%rd37, %rd36, 2;
	add.s64 	%rd38, %rd2, %rd37;
	ld.global.f32 	%f44, [%rd38+4];
	add.s32 	%r45, %r44, %r37;
	mul.wide.u32 	%rd39, %r45, 4;
	add.s64 	%rd40, %rd1, %rd39;
	ld.global.f32 	%f45, [%rd40];
	fma.rn.f32 	%f46, %f44, %f45, %f43;
	ld.global.f32 	%f47, [%rd38+8];
	add.s32 	%r46, %r45, %r37;
	mul.wide.u32 	%rd41, %r46, 4;
	add.s64 	%rd42, %rd1, %rd41;
	ld.global.f32 	%f48, [%rd42];
	fma.rn.f32 	%f49, %f47, %f48, %f46;
	ld.global.f32 	%f50, [%rd38+12];
	add.s32 	%r47, %r46, %r37;
	mul.wide.u32 	%rd43, %r47, 4;
	add.s64 	%rd44, %rd1, %rd43;
	ld.global.f32 	%f51, [%rd44];
	fma.rn.f32 	%f67, %f50, %f51, %f49;
	add.s32 	%r64, %r64, 4;
$L__BB0_7:
	setp.eq.s32 	%p6, %r32, 0;
	@%p6 bra 	$L__BB0_12;
	setp.eq.s32 	%p7, %r32, 1;
	@%p7 bra 	$L__BB0_10;
	add.s32 	%r48, %r64, %r3;
	mul.wide.u32 	%rd45, %r48, 4;
	add.s64 	%rd46, %rd2, %rd45;
	ld.global.f32 	%f53, [%rd46];
	mad.lo.s32 	%r49, %r64, %r37, %r2;
	mul.wide.u32 	%rd47, %r49, 4;
	add.s64 	%rd48, %rd1, %rd47;
	ld.global.f32 	%f54, [%rd48];
	fma.rn.f32 	%f55, %f53, %f54, %f67;
	cvt.u64.u32 	%rd49, %r3;
	cvt.u64.u32 	%rd50, %r64;
	add.s64 	%rd51, %rd50, %rd49;
	shl.b64 	%rd52, %rd51, 2;
	add.s64 	%rd53, %rd2, %rd52;
	ld.global.f32 	%f56, [%rd53+4];
	add.s32 	%r50, %r49, %r37;
	mul.wide.u32 	%rd54, %r50, 4;
	add.s64 	%rd55, %rd1, %rd54;
	ld.global.f32 	%f57, [%rd55];
	fma.rn.f32 	%f67, %f56, %f57, %f55;
	add.s32 	%r64, %r64, 2;
$L__BB0_10:
	and.b32  	%r51, %r37, 1;
	setp.eq.b32 	%p8, %r51, 1;
	not.pred 	%p9, %p8;
	@%p9 bra 	$L__BB0_12;
	add.s32 	%r52, %r64, %r3;
	mul.wide.u32 	%rd56, %r52, 4;
	add.s64 	%rd57, %rd2, %rd56;
	ld.global.f32 	%f58, [%rd57];
	mad.lo.s32 	%r53, %r64, %r37, %r2;
	mul.wide.u32 	%rd58, %r53, 4;
	add.s64 	%rd59, %rd1, %rd58;
	ld.global.f32 	%f59, [%rd59];
	fma.rn.f32 	%f67, %f58, %f59, %f67;
$L__BB0_12:
	cvta.to.global.u64 	%rd60, %rd9;
	mad.lo.s32 	%r54, %r1, %r37, %r2;
	mul.wide.s32 	%rd61, %r54, 4;
	add.s64 	%rd62, %rd60, %rd61;
	st.global.f32 	[%rd62], %f67;
	ret;

}


// ===== COMPILED SASS (sm_100) =====

	.target	sm_100

	.elftype	@"ET_EXEC"


//--------------------- .note.nv.tkinfo           --------------------------
	.section	.note.nv.tkinfo,"",@"SHT_NOTE"
	.sectionflags	@"SHF_NOTE_NV_TKINFO"
	.tkinfo
        /*0018*/ 	.word	0x00000002
        /*0030*/ 	.string	""
        /*0030*/ 	.string	"ptxas"
        /*0030*/ 	.string	"Cuda compilation tools, release 13.0, V13.0.88"
        /*0030*/ 	.string	"Build cuda_13.0.r13.0/compiler.36424714_0"
        /*0030*/ 	.string	"-arch sm_100 -m 64 "



//--------------------- .note.nv.cuinfo           --------------------------
	.section	.note.nv.cuinfo,"",@"SHT_NOTE"
	.sectionflags	@"SHF_NOTE_NV_CUINFO"
        /*0018*/ 	.short	0x0002
        /*001a*/ 	.short	0x0064
        /*001c*/ 	.short	0x0082
	.zero		2


//--------------------- .nv.info                  --------------------------
	.section	.nv.info,"",@"SHT_CUDA_INFO"
	.align	4


	//----- nvinfo : EIATTR_REGCOUNT
	.align		4
        /*0000*/ 	.byte	0x04, 0x2f
        /*0002*/ 	.short	(.L_1 - .L_0)
	.align		4
.L_0:
        /*0004*/ 	.word	index@(_Z15MatrixMulKernelPfS_S_i)
        /*0008*/ 	.word	0x00000020


	//----- nvinfo : EIATTR_FRAME_SIZE
	.align		4
.L_1:
        /*000c*/ 	.byte	0x04, 0x11
        /*000e*/ 	.short	(.L_3 - .L_2)
	.align		4
.L_2:
        /*0010*/ 	.word	index@(_Z15MatrixMulKernelPfS_S_i)
        /*0014*/ 	.word	0x00000000


	//----- nvinfo : EIATTR_MIN_STACK_SIZE
	.align		4
.L_3:
        /*0018*/ 	.byte	0x04, 0x12
        /*001a*/ 	.short	(.L_5 - .L_4)
	.align		4
.L_4:
        /*001c*/ 	.word	index@(_Z15MatrixMulKernelPfS_S_i)
        /*0020*/ 	.word	0x00000000
.L_5:


//--------------------- .nv.compat                --------------------------
	.section	.nv.compat,"",@"SHT_CUDA_COMPAT_INFO"
	.align	4
        /*0000*/ 	.byte	0x02, 0x09, 0x00, 0x00, 0x02, 0x02, 0x01, 0x00, 0x02, 0x05, 0x05, 0x00, 0x03, 0x07, 0x01, 0x01
        /*0010*/ 	.byte	0x02, 0x03, 0x00, 0x00, 0x02, 0x06, 0x01, 0x00, 0x04, 0x0b, 0x08, 0x00, 0x09, 0x00, 0x00, 0x00
        /*0020*/ 	.byte	0x00, 0x00, 0x00, 0x00


//--------------------- .nv.info._Z15MatrixMulKernelPfS_S_i --------------------------
	.section	.nv.info._Z15MatrixMulKernelPfS_S_i,"",@"SHT_CUDA_INFO"
	.sectionflags	@""
	.align	4


	//----- nvinfo : EIATTR_CUDA_API_VERSION
	.align		4
        /*0000*/ 	.byte	0x04, 0x37
        /*0002*/ 	.short	(.L_7 - .L_6)
.L_6:
        /*0004*/ 	.word	0x00000082


	//----- nvinfo : EIATTR_KPARAM_INFO
	.align		4
.L_7:
        /*0008*/ 	.byte	0x04, 0x17
        /*000a*/ 	.short	(.L_9 - .L_8)
.L_8:
        /*000c*/ 	.word	0x00000000
        /*0010*/ 	.short	0x0003
        /*0012*/ 	.short	0x0018
        /*0014*/ 	.byte	0x00, 0xf0, 0x11, 0x00


	//----- nvinfo : EIATTR_KPARAM_INFO
	.align		4
.L_9:
        /*0018*/ 	.byte	0x04, 0x17
        /*001a*/ 	.short	(.L_11 - .L_10)
.L_10:
        /*001c*/ 	.word	0x00000000
        /*0020*/ 	.short	0x0002
        /*0022*/ 	.short	0x0010
        /*0024*/ 	.byte	0x00, 0xf5, 0x21, 0x00


	//----- nvinfo : EIATTR_KPARAM_INFO
	.align		4
.L_11:
        /*0028*/ 	.byte	0x04, 0x17
        /*002a*/ 	.short	(.L_13 - .L_12)
.L_12:
        /*002c*/ 	.word	0x00000000
        /*0030*/ 	.short	0x0001
        /*0032*/ 	.short	0x0008
        /*0034*/ 	.byte	0x00, 0xf5, 0x21, 0x00


	//----- nvinfo : EIATTR_KPARAM_INFO
	.align		4
.L_13:
        /*0038*/ 	.byte	0x04, 0x17
        /*003a*/ 	.short	(.L_15 - .L_14)
.L_14:
        /*003c*/ 	.word	0x00000000
        /*0040*/ 	.short	0x0000
        /*0042*/ 	.short	0x0000
        /*0044*/ 	.byte	0x00, 0xf5, 0x21, 0x00


	//----- nvinfo : EIATTR_SPARSE_MMA_MASK
	.align		4
.L_15:
        /*0048*/ 	.byte	0x03, 0x50
        /*004a*/ 	.short	0x0000


	//----- nvinfo : EIATTR_MAXREG_COUNT
	.align		4
        /*004c*/ 	.byte	0x03, 0x1b
        /*004e*/ 	.short	0x00ff


	//----- nvinfo : EIATTR_MERCURY_ISA_VERSION
	.align		4
        /*0050*/ 	.byte	0x03, 0x5f
        /*0052*/ 	.short	0x0101


	//----- nvinfo : EIATTR_VRC_CTA_INIT_COUNT
	.align		4
        /*0054*/ 	.byte	0x02, 0x4a
	.zero		1
	.zero		1


	//----- nvinfo : EIATTR_EXIT_INSTR_OFFSETS
	.align		4
        /*0058*/ 	.byte	0x04, 0x1c
        /*005a*/ 	.short	(.L_17 - .L_16)


	//   ....[0]....
.L_16:
        /*005c*/ 	.word	0x00000ae0


	//----- nvinfo : EIATTR_CBANK_PARAM_SIZE
	.align		4
.L_17:
        /*0060*/ 	.byte	0x03, 0x19
        /*0062*/ 	.short	0x001c


	//----- nvinfo : EIATTR_PARAM_CBANK
	.align		4
        /*0064*/ 	.byte	0x04, 0x0a
        /*0066*/ 	.short	(.L_19 - .L_18)
	.align		4
.L_18:
        /*0068*/ 	.word	index@(.nv.constant0._Z15MatrixMulKernelPfS_S_i)
        /*006c*/ 	.short	0x0380
        /*006e*/ 	.short	0x001c


	//----- nvinfo : EIATTR_SW_WAR
	.align		4
.L_19:
        /*0070*/ 	.byte	0x04, 0x36
        /*0072*/ 	.short	(.L_21 - .L_20)
.L_20:
        /*0074*/ 	.word	0x00000008
.L_21:


//--------------------- .nv.callgraph             --------------------------
	.section	.nv.callgraph,"",@"SHT_CUDA_CALLGRAPH"
	.align	4
	.sectionentsize	8
	.align		4
        /*0000*/ 	.word	0x00000000
	.align		4
        /*0004*/ 	.word	0xffffffff
	.align		4
        /*0008*/ 	.word	0x00000000
	.align		4
        /*000c*/ 	.word	0xfffffffe
	.align		4
        /*0010*/ 	.word	0x00000000
	.align		4
        /*0014*/ 	.word	0xfffffffd
	.align		4
        /*0018*/ 	.word	0x00000000
	.align		4
        /*001c*/ 	.word	0xfffffffc


//--------------------- .text._Z15MatrixMulKernelPfS_S_i --------------------------
	.section	.text._Z15MatrixMulKernelPfS_S_i,"ax",@progbits
	.align	128
        .global         _Z15MatrixMulKernelPfS_S_i
        .type           _Z15MatrixMulKernelPfS_S_i,@function
        .size           _Z15MatrixMulKernelPfS_S_i,(.L_x_5 - _Z15MatrixMulKernelPfS_S_i)
        .other          _Z15MatrixMulKernelPfS_S_i,@"STO_CUDA_ENTRY STV_DEFAULT"
_Z15MatrixMulKernelPfS_S_i:
.text._Z15MatrixMulKernelPfS_S_i:
[----:B------:R-:W-:Y:S08]  /*0000*/  LDC R1, c[0x0][0x37c] ;  /* 0x0000df00ff017b82 */ /* 0x000ff00000000800 */
[----:B------:R-:W0:Y:S01]  /*0010*/  LDC R0, c[0x0][0x398] ;  /* 0x0000e600ff007b82 */ /* 0x000e220000000800 */
[----:B------:R-:W1:Y:S01]  /*0020*/  S2R R6, SR_TID.X ;  /* 0x0000000000067919 */ /* 0x000e620000002100 */
[----:B------:R-:W2:Y:S01]  /*0030*/  LDCU.64 UR4, c[0x0][0x358] ;  /* 0x00006b00ff0477ac */ /* 0x000ea20008000a00 */
[----:B------:R-:W-:Y:S01]  /*0040*/  IMAD.MOV.U32 R20, RZ, RZ, RZ ;  /* 0x000000ffff147224 */ /* 0x000fe200078e00ff */
[----:B0-----:R-:W-:-:S04]  /*0050*/  IABS R5, R0 ;  /* 0x0000000000057213 */ /* 0x001fc80000000000 */
[----:B------:R-:W0:Y:S08]  /*0060*/  I2F.RP R4, R5 ;  /* 0x0000000500047306 */ /* 0x000e300000209400 */
[----:B0-----:R-:W0:Y:S02]  /*0070*/  MUFU.RCP R4, R4 ;  /* 0x0000000400047308 */ /* 0x001e240000001000 */
[----:B0-----:R-:W-:-:S06]  /*0080*/  IADD3 R2, PT, PT, R4, 0xffffffe, RZ ;  /* 0x0ffffffe04027810 */ /* 0x001fcc0007ffe0ff */
[----:B------:R0:W3:Y:S02]  /*0090*/  F2I.FTZ.U32.TRUNC.NTZ R3, R2 ;  /* 0x0000000200037305 */ /* 0x0000e4000021f000 */
[----:B0-----:R-:W-:Y:S01]  /*00a0*/  HFMA2 R2, -RZ, RZ, 0, 0 ;  /* 0x00000000ff027431 */ /* 0x001fe200000001ff */
[----:B---3--:R-:W-:-:S05]  /*00b0*/  IADD3 R8, PT, PT, RZ, -R3, RZ ;  /* 0x80000003ff087210 */ /* 0x008fca0007ffe0ff */
[----:B------:R-:W-:Y:S01]  /*00c0*/  IMAD R7, R8, R5, RZ ;  /* 0x0000000508077224 */ /* 0x000fe200078e02ff */
[----:B-1----:R-:W-:-:S03]  /*00d0*/  IABS R8, R6 ;  /* 0x0000000600087213 */ /* 0x002fc60000000000 */
[----:B------:R-:W-:Y:S01]  /*00e0*/  IMAD.HI.U32 R3, R3, R7, R2 ;  /* 0x0000000703037227 */ /* 0x000fe200078e0002 */
[----:B------:R-:W-:-:S04]  /*00f0*/  LOP3.LUT R2, R6, R0, RZ, 0x3c, !PT ;  /* 0x0000000006027212 */ /* 0x000fc800078e3cff */
[----:B------:R-:W-:Y:S01]  /*0100*/  ISETP.GE.AND P1, PT, R2, RZ, PT ;  /* 0x000000ff0200720c */ /* 0x000fe20003f26270 */
[----:B------:R-:W-:-:S04]  /*0110*/  IMAD.HI.U32 R3, R3, R8, RZ ;  /* 0x0000000803037227 */ /* 0x000fc800078e00ff */
[----:B------:R-:W-:-:S04]  /*0120*/  IMAD.MOV R4, RZ, RZ, -R3 ;  /* 0x000000ffff047224 */ /* 0x000fc800078e0a03 */
[----:B------:R-:W-:-:S05]  /*0130*/  IMAD R4, R5, R4, R8 ;  /* 0x0000000405047224 */ /* 0x000fca00078e0208 */
[----:B------:R-:W-:-:S13]  /*0140*/  ISETP.GT.U32.AND P2, PT, R5, R4, PT ;  /* 0x000000040500720c */ /* 0x000fda0003f44070 */
[-C--:B------:R-:W-:Y:S02]  /*0150*/  @!P2 IADD3 R4, PT, PT, R4, -R5.reuse, RZ ;  /* 0x800000050404a210 */ /* 0x080fe40007ffe0ff */
[----:B------:R-:W-:Y:S02]  /*0160*/  @!P2 IADD3 R3, PT, PT, R3, 0x1, RZ ;  /* 0x000000010303a810 */ /* 0x000fe40007ffe0ff */
[----:B------:R-:W-:Y:S02]  /*0170*/  ISETP.GE.U32.AND P0, PT, R4, R5, PT ;  /* 0x000000050400720c */ /* 0x000fe40003f06070 */
[C---:B------:R-:W-:Y:S02]  /*0180*/  ISETP.NE.AND P2, PT, R0.reuse, RZ, PT ;  /* 0x000000ff0000720c */ /* 0x040fe40003f45270 */
[----:B------:R-:W-:-:S04]  /*0190*/  IADD3 R5, PT, PT, R0, -0x1, RZ ;  /* 0xffffffff00057810 */ /* 0x000fc80007ffe0ff */
[----:B------:R-:W-:-:S05]  /*01a0*/  LOP3.LUT R5, R5, R6, RZ, 0xc0, !PT ;  /* 0x0000000605057212 */ /* 0x000fca00078ec0ff */
[----:B------:R-:W-:Y:S01]  /*01b0*/  @P0 VIADD R3, R3, 0x1 ;  /* 0x0000000103030836 */ /* 0x000fe20000000000 */
[----:B------:R-:W-:-:S04]  /*01c0*/  ISETP.GE.AND P0, PT, R0, 0x1, PT ;  /* 0x000000010000780c */ /* 0x000fc80003f06270 */
[----:B------:R-:W-:Y:S02]  /*01d0*/  @!P1 IADD3 R3, PT, PT, -R3, RZ, RZ ;  /* 0x000000ff03039210 */ /* 0x000fe40007ffe1ff */
[----:B------:R-:W-:-:S07]  /*01e0*/  @!P2 LOP3.LUT R3, RZ, R0, RZ, 0x33, !PT ;  /* 0x00000000ff03a212 */ /* 0x000fce00078e33ff */
[----:B--2---:R-:W-:Y:S05]  /*01f0*/  @!P0 BRA `(.L_x_0) ;  /* 0x0000000800288947 */ /* 0x004fea0003800000 */
[C---:B------:R-:W-:Y:S01]  /*0200*/  ISETP.GE.U32.AND P1, PT, R0.reuse, 0x8, PT ;  /* 0x000000080000780c */ /* 0x040fe20003f26070 */
[----:B------:R-:W-:Y:S01]  /*0210*/  IMAD R6, R3, R0, RZ ;  /* 0x0000000003067224 */ /* 0x000fe200078e02ff */
[----:B------:R-:W-:Y:S02]  /*0220*/  LOP3.LUT R4, R0, 0x7, RZ, 0xc0, !PT ;  /* 0x0000000700047812 */ /* 0x000fe400078ec0ff */
[----:B------:R-:W-:Y:S02]  /*0230*/  MOV R20, RZ ;  /* 0x000000ff00147202 */ /* 0x000fe40000000f00 */
[----:B------:R-:W-:Y:S02]  /*0240*/  ISETP.NE.AND P0, PT, R4, RZ, PT ;  /* 0x000000ff0400720c */ /* 0x000fe40003f05270 */
[----:B------:R-:W-:-:S05]  /*0250*/  MOV R7, RZ ;  /* 0x000000ff00077202 */ /* 0x000fca0000000f00 */
[----:B------:R-:W-:Y:S06]  /*0260*/  @!P1 BRA `(.L_x_1) ;  /* 0x0000000000fc9947 */ /* 0x000fec0003800000 */
[----:B------:R-:W0:Y:S01]  /*0270*/  LDC.64 R8, c[0x0][0x380] ;  /* 0x0000e000ff087b82 */ /* 0x000e220000000a00 */
[C---:B------:R-:W-:Y:S01]  /*0280*/  LOP3.LUT R7, R0.reuse, 0x7ffffff8, RZ, 0xc0, !PT ;  /* 0x7ffffff800077812 */ /* 0x040fe200078ec0ff */
[----:B------:R-:W-:Y:S01]  /*0290*/  IMAD.IADD R2, R5, 0x1, R0 ;  /* 0x0000000105027824 */ /* 0x000fe200078e0200 */
[C---:B------:R-:W-:Y:S01]  /*02a0*/  SHF.L.U32 R10, R0.reuse, 0x3, RZ ;  /* 0x00000003000a7819 */ /* 0x040fe200000006ff */
[C-C-:B------:R-:W-:Y:S01]  /*02b0*/  IMAD R11, R0.reuse, 0x3, R5.reuse ;  /* 0x00000003000b7824 */ /* 0x140fe200078e0205 */
[C---:B------:R-:W-:Y:S01]  /*02c0*/  LEA R27, R0.reuse, R5, 0x2 ;  /* 0x00000005001b7211 */ /* 0x040fe200078e10ff */
[C-C-:B------:R-:W-:Y:S02]  /*02d0*/  IMAD R29, R0.reuse, 0x5, R5.reuse ;  /* 0x00000005001d7824 */ /* 0x140fe400078e0205 */
[----:B------:R-:W1:Y:S01]  /*02e0*/  LDC.64 R12, c[0x0][0x388] ;  /* 0x0000e200ff0c7b82 */ /* 0x000e620000000a00 */
[C-C-:B------:R-:W-:Y:S02]  /*02f0*/  IMAD R26, R0.reuse, 0x6, R5.reuse ;  /* 0x00000006001a7824 */ /* 0x140fe400078e0205 */
[----:B------:R-:W-:-:S02]  /*0300*/  IMAD R28, R0, 0x7, R5 ;  /* 0x00000007001c7824 */ /* 0x000fc400078e0205 */
[----:B------:R-:W-:Y:S02]  /*0310*/  IMAD.MOV.U32 R20, RZ, RZ, RZ ;  /* 0x000000ffff147224 */ /* 0x000fe400078e00ff */
[----:B0-----:R-:W-:-:S03]  /*0320*/  IMAD.WIDE.U32 R8, R6, 0x4, R8 ;  /* 0x0000000406087825 */ /* 0x001fc600078e0008 */
[----:B------:R-:W-:Y:S02]  /*0330*/  IADD3 R19, P1, PT, R8, 0x10, RZ ;  /* 0x0000001008137810 */ /* 0x000fe40007f3e0ff */
[----:B------:R-:W-:Y:S01]  /*0340*/  IADD3 R8, PT, PT, -R7, RZ, RZ ;  /* 0x000000ff07087210 */ /* 0x000fe20007ffe1ff */
[----:B-1----:R-:W-:Y:S01]  /*0350*/  IMAD.WIDE.U32 R16, R5, 0x4, R12 ;  /* 0x0000000405107825 */ /* 0x002fe200078e000c */
[----:B------:R-:W-:Y:S02]  /*0360*/  IADD3.X R22, PT, PT, RZ, R9, RZ, P1, !PT ;  /* 0x00000009ff167210 */ /* 0x000fe40000ffe4ff */
[----:B------:R-:W-:-:S07]  /*0370*/  LEA R9, R0, R5, 0x1 ;  /* 0x0000000500097211 */ /* 0x000fce00078e08ff */
.L_x_2:
[----:B------:R-:W-:Y:S02]  /*0380*/  MOV R14, R19 ;  /* 0x00000013000e7202 */ /* 0x000fe40000000f00 */
[----:B------:R-:W-:Y:S01]  /*0390*/  MOV R15, R22 ;  /* 0x00000016000f7202 */ /* 0x000fe20000000f00 */
[--C-:B------:R-:W-:Y:S01]  /*03a0*/  IMAD.WIDE.U32 R18, R2, 0x4, R12.reuse ;  /* 0x0000000402127825 */ /* 0x100fe200078e000c */
[----:B------:R-:W2:Y:S04]  /*03b0*/  LDG.E R22, desc[UR4][R16.64] ;  /* 0x0000000410167981 */ /* 0x000ea8000c1e1900 */
[----:B------:R-:W2:Y:S04]  /*03c0*/  LDG.E R21, desc[UR4][R14.64+-0x10] ;  /* 0xfffff0040e157981 */ /* 0x000ea8000c1e1900 */
[----:B------:R-:W3:Y:S04]  /*03d0*/  LDG.E R18, desc[UR4][R18.64] ;  /* 0x0000000412127981 */ /* 0x000ee8000c1e1900 */
[----:B------:R-:W3:Y:S01]  /*03e0*/  LDG.E R23, desc[UR4][R14.64+-0xc] ;  /* 0xfffff4040e177981 */ /* 0x000ee2000c1e1900 */
[----:B------:R-:W-:-:S06]  /*03f0*/  IMAD.WIDE.U32 R24, R9, 0x4, R12 ;  /* 0x0000000409187825 */ /* 0x000fcc00078e000c */
[----:B------:R-:W4:Y:S04]  /*0400*/  LDG.E R24, desc[UR4][R24.64] ;  /* 0x0000000418187981 */ /* 0x000f28000c1e1900 */
[----:B------:R-:W5:Y:S01]  /*0410*/  LDG.E R25, desc[UR4][R14.64+0x4] ;  /* 0x000004040e197981 */ /* 0x000f62000c1e1900 */
[----:B--2---:R-:W-:-:S03]  /*0420*/  FFMA R20, R21, R22, R20 ;  /* 0x0000001615147223 */ /* 0x004fc60000000014 */
[----:B------:R-:W4:Y:S01]  /*0430*/  LDG.E R21, desc[UR4][R14.64+-0x8] ;  /* 0xfffff8040e157981 */ /* 0x000f22000c1e1900 */
[----:B---3--:R-:W-:Y:S01]  /*0440*/  FFMA R20, R23, R18, R20 ;  /* 0x0000001217147223 */ /* 0x008fe20000000014 */
[----:B------:R-:W-:-:S06]  /*0450*/  IMAD.WIDE.U32 R22, R11, 0x4, R12 ;  /* 0x000000040b167825 */ /* 0x000fcc00078e000c */
[----:B------:R-:W2:Y:S04]  /*0460*/  LDG.E R22, desc[UR4][R22.64] ;  /* 0x0000000416167981 */ /* 0x000ea8000c1e1900 */
[----:B------:R-:W2:Y:S01]  /*0470*/  LDG.E R23, desc[UR4][R14.64+-0x4] ;  /* 0xfffffc040e177981 */ /* 0x000ea2000c1e1900 */
[----:B------:R-:W-:-:S06]  /*0480*/  IMAD.WIDE.U32 R18, R27, 0x4, R12 ;  /* 0x000000041b127825 */ /* 0x000fcc00078e000c */
[----:B------:R-:W3:Y:S04]  /*0490*/  LDG.E R18, desc[UR4][R18.64] ;  /* 0x0000000412127981 */ /* 0x000ee8000c1e1900 */
[----:B------:R-:W3:Y:S01]  /*04a0*/  LDG.E R19, desc[UR4][R14.64] ;  /* 0x000000040e137981 */ /* 0x000ee2000c1e1900 */
[----:B----4-:R-:W-:-:S04]  /*04b0*/  FFMA R20, R21, R24, R20 ;  /* 0x0000001815147223 */ /* 0x010fc80000000014 */
[----:B--2---:R-:W-:Y:S01]  /*04c0*/  FFMA R22, R23, R22, R20 ;  /* 0x0000001617167223 */ /* 0x004fe20000000014 */
[----:B------:R-:W-:-:S06]  /*04d0*/  IMAD.WIDE.U32 R20, R29, 0x4, R12 ;  /* 0x000000041d147825 */ /* 0x000fcc00078e000c */
[----:B------:R-:W5:Y:S01]  /*04e0*/  LDG.E R20, desc[UR4][R20.64] ;  /* 0x0000000414147981 */ /* 0x000f62000c1e1900 */
[----:B---3--:R-:W-:Y:S01]  /*04f0*/  FFMA R24, R19, R18, R22 ;  /* 0x0000001213187223 */ /* 0x008fe20000000016 */
[----:B------:R-:W-:Y:S02]  /*0500*/  IMAD.WIDE.U32 R22, R26, 0x4, R12 ;  /* 0x000000041a167825 */ /* 0x000fe400078e000c */
[----:B------:R-:W2:Y:S04]  /*0510*/  LDG.E R19, desc[UR4][R14.64+0x8] ;  /* 0x000008040e137981 */ /* 0x000ea8000c1e1900 */
[----:B------:R-:W3:Y:S04]  /*0520*/  LDG.E R21, desc[UR4][R14.64+0xc] ;  /* 0x00000c040e157981 */ /* 0x000ee8000c1e1900 */
[----:B------:R-:W2:Y:S01]  /*0530*/  LDG.E R22, desc[UR4][R22.64] ;  /* 0x0000000416167981 */ /* 0x000ea2000c1e1900 */
[----:B-----5:R-:W-:Y:S01]  /*0540*/  FFMA R18, R25, R20, R24 ;  /* 0x0000001419127223 */ /* 0x020fe20000000018 */
[----:B------:R-:W-:-:S06]  /*0550*/  IMAD.WIDE.U32 R24, R28, 0x4, R12 ;  /* 0x000000041c187825 */ /* 0x000fcc00078e000c */
[----:B------:R-:W3:Y:S01]  /*0560*/  LDG.E R24, desc[UR4][R24.64] ;  /* 0x0000000418187981 */ /* 0x000ee2000c1e1900 */
[----:B------:R-:W-:Y:S01]  /*0570*/  IADD3 R8, PT, PT, R8, 0x8, RZ ;  /* 0x0000000808087810 */ /* 0x000fe20007ffe0ff */
[----:B--2---:R-:W-:Y:S01]  /*0580*/  FFMA R18, R19, R22, R18 ;  /* 0x0000001613127223 */ /* 0x004fe20000000012 */
[----:B------:R-:W-:-:S05]  /*0590*/  IADD3 R19, P1, PT, R14, 0x20, RZ ;  /* 0x000000200e137810 */ /* 0x000fca0007f3e0ff */
[----:B------:R-:W-:Y:S01]  /*05a0*/  IMAD.X R22, RZ, RZ, R15, P1 ;  /* 0x000000ffff167224 */ /* 0x000fe200008e060f */
[----:B------:R-:W-:Y:S01]  /*05b0*/  ISETP.NE.AND P1, PT, R8, RZ, PT ;  /* 0x000000ff0800720c */ /* 0x000fe20003f25270 */
[C---:B------:R-:W-:Y:S01]  /*05c0*/  IMAD.IADD R11, R10.reuse, 0x1, R11 ;  /* 0x000000010a0b7824 */ /* 0x040fe200078e020b */
[C---:B------:R-:W-:Y:S01]  /*05d0*/  IADD3 R2, PT, PT, R10.reuse, R2, RZ ;  /* 0x000000020a027210 */ /* 0x040fe20007ffe0ff */
[C---:B------:R-:W-:Y:S01]  /*05e0*/  IMAD.IADD R28, R10.reuse, 0x1, R28 ;  /* 0x000000010a1c7824 */ /* 0x040fe200078e021c */
[C---:B------:R-:W-:Y:S01]  /*05f0*/  IADD3 R9, PT, PT, R10.reuse, R9, RZ ;  /* 0x000000090a097210 */ /* 0x040fe20007ffe0ff */
[C---:B------:R-:W-:Y:S01]  /*0600*/  IMAD.WIDE.U32 R16, R10.reuse, 0x4, R16 ;  /* 0x000000040a107825 */ /* 0x040fe200078e0010 */
[C---:B------:R-:W-:Y:S02]  /*0610*/  IADD3 R27, PT, PT, R10.reuse, R27, RZ ;  /* 0x0000001b0a1b7210 */ /* 0x040fe40007ffe0ff */
[C---:B------:R-:W-:Y:S02]  /*0620*/  IADD3 R29, PT, PT, R10.reuse, R29, RZ ;  /* 0x0000001d0a1d7210 */ /* 0x040fe40007ffe0ff */
[----:B------:R-:W-:Y:S01]  /*0630*/  IADD3 R26, PT, PT, R10, R26, RZ ;  /* 0x0000001a0a1a7210 */ /* 0x000fe20007ffe0ff */
[----:B---3--:R-:W-:-:S02]  /*0640*/  FFMA R20, R21, R24, R18 ;  /* 0x0000001815147223 */ /* 0x008fc40000000012 */
[----:B------:R-:W-:Y:S05]  /*0650*/  @P1 BRA `(.L_x_2) ;  /* 0xfffffffc00481947 */ /* 0x000fea000383ffff */
.L_x_1:
[----:B------:R-:W-:Y:S05]  /*0660*/  @!P0 BRA `(.L_x_0) ;  /* 0x00000004000c8947 */ /* 0x000fea0003800000 */
[----:B------:R-:W-:Y:S02]  /*0670*/  ISETP.GE.U32.AND P1, PT, R4, 0x4, PT ;  /* 0x000000040400780c */ /* 0x000fe40003f26070 */
[----:B------:R-:W-:-:S04]  /*0680*/  LOP3.LUT R2, R0, 0x3, RZ, 0xc0, !PT ;  /* 0x0000000300027812 */ /* 0x000fc800078ec0ff */
[----:B------:R-:W-:-:S07]  /*0690*/  ISETP.NE.AND P0, PT, R2, RZ, PT ;  /* 0x000000ff0200720c */ /* 0x000fce0003f05270 */
[----:B------:R-:W-:Y:S06]  /*06a0*/  @!P1 BRA `(.L_x_3) ;  /* 0x0000000000789947 */ /* 0x000fec0003800000 */
[----:B------:R-:W0:Y:S01]  /*06b0*/  LDC.64 R16, c[0x0][0x380] ;  /* 0x0000e000ff107b82 */ /* 0x000e220000000a00 */
[----:B------:R-:W1:Y:S01]  /*06c0*/  LDCU.64 UR6, c[0x0][0x380] ;  /* 0x00007000ff0677ac */ /* 0x000e620008000a00 */
[-C--:B------:R-:W-:Y:S01]  /*06d0*/  IMAD R15, R7, R0.reuse, R5 ;  /* 0x00000000070f7224 */ /* 0x080fe200078e0205 */
[CC--:B------:R-:W-:Y:S02]  /*06e0*/  IADD3 R11, PT, PT, R6.reuse, R7.reuse, RZ ;  /* 0x00000007060b7210 */ /* 0x0c0fe40007ffe0ff */
[----:B------:R-:W-:Y:S02]  /*06f0*/  IADD3 R4, P1, PT, R6, R7, RZ ;  /* 0x0000000706047210 */ /* 0x000fe40007f3e0ff */
[----:B------:R-:W-:Y:S01]  /*0700*/  IADD3 R19, PT, PT, R15, R0, RZ ;  /* 0x000000000f137210 */ /* 0x000fe20007ffe0ff */
[----:B------:R-:W2:Y:S04]  /*0710*/  LDC.64 R8, c[0x0][0x388] ;  /* 0x0000e200ff087b82 */ /* 0x000ea80000000a00 */
[----:B------:R-:W-:-:S02]  /*0720*/  IMAD.IADD R21, R19, 0x1, R0 ;  /* 0x0000000113157824 */ /* 0x000fc400078e0200 */
[----:B0-----:R-:W-:Y:S01]  /*0730*/  IMAD.WIDE.U32 R16, R11, 0x4, R16 ;  /* 0x000000040b107825 */ /* 0x001fe200078e0010 */
[----:B------:R-:W-:Y:S02]  /*0740*/  IADD3.X R11, PT, PT, RZ, RZ, RZ, P1, !PT ;  /* 0x000000ffff0b7210 */ /* 0x000fe40000ffe4ff */
[----:B-1----:R-:W-:-:S03]  /*0750*/  LEA R10, P1, R4, UR6, 0x2 ;  /* 0x00000006040a7c11 */ /* 0x002fc6000f8210ff */
[----:B------:R-:W3:Y:S01]  /*0760*/  LDG.E R17, desc[UR4][R16.64] ;  /* 0x0000000410117981 */ /* 0x000ee2000c1e1900 */
[----:B------:R-:W-:Y:S01]  /*0770*/  LEA.HI.X R11, R4, UR7, R11, 0x2, P1 ;  /* 0x00000007040b7c11 */ /* 0x000fe200088f140b */
[----:B--2---:R-:W-:-:S04]  /*0780*/  IMAD.WIDE.U32 R14, R15, 0x4, R8 ;  /* 0x000000040f0e7825 */ /* 0x004fc800078e0008 */
[--C-:B------:R-:W-:Y:S01]  /*0790*/  IMAD.WIDE.U32 R12, R19, 0x4, R8.reuse ;  /* 0x00000004130c7825 */ /* 0x100fe200078e0008 */
[----:B------:R-:W2:Y:S03]  /*07a0*/  LDG.E R4, desc[UR4][R10.64+0x4] ;  /* 0x000004040a047981 */ /* 0x000ea6000c1e1900 */
[C---:B------:R-:W-:Y:S01]  /*07b0*/  IMAD.WIDE.U32 R18, R21.reuse, 0x4, R8 ;  /* 0x0000000415127825 */ /* 0x040fe200078e0008 */
[----:B------:R-:W3:Y:S01]  /*07c0*/  LDG.E R14, desc[UR4][R14.64] ;  /* 0x000000040e0e7981 */ /* 0x000ee2000c1e1900 */
[----:B------:R-:W-:-:S03]  /*07d0*/  IADD3 R21, PT, PT, R21, R0, RZ ;  /* 0x0000000015157210 */ /* 0x000fc60007ffe0ff */
[----:B------:R-:W2:Y:S02]  /*07e0*/  LDG.E R12, desc[UR4][R12.64] ;  /* 0x000000040c0c7981 */ /* 0x000ea4000c1e1900 */
[----:B------:R-:W-:Y:S02]  /*07f0*/  IMAD.WIDE.U32 R8, R21, 0x4, R8 ;  /* 0x0000000415087825 */ /* 0x000fe400078e0008 */
[----:B------:R-:W4:Y:S04]  /*0800*/  LDG.E R18, desc[UR4][R18.64] ;  /* 0x0000000412127981 */ /* 0x000f28000c1e1900 */
[----:B------:R-:W4:Y:S04]  /*0810*/  LDG.E R21, desc[UR4][R10.64+0x8] ;  /* 0x000008040a157981 */ /* 0x000f28000c1e1900 */
[----:B------:R-:W5:Y:S04]  /*0820*/  LDG.E R23, desc[UR4][R10.64+0xc] ;  /* 0x00000c040a177981 */ /* 0x000f68000c1e1900 */
[----:B------:R-:W5:Y:S01]  /*0830*/  LDG.E R8, desc[UR4][R8.64] ;  /* 0x0000000408087981 */ /* 0x000f62000c1e1900 */
[----:B------:R-:W-:Y:S01]  /*0840*/  IADD3 R7, PT, PT, R7, 0x4, RZ ;  /* 0x0000000407077810 */ /* 0x000fe20007ffe0ff */
[----:B---3--:R-:W-:-:S04]  /*0850*/  FFMA R17, R17, R14, R20 ;  /* 0x0000000e11117223 */ /* 0x008fc80000000014 */
[----:B--2---:R-:W-:-:S04]  /*0860*/  FFMA R4, R4, R12, R17 ;  /* 0x0000000c04047223 */ /* 0x004fc80000000011 */
[----:B----4-:R-:W-:-:S04]  /*0870*/  FFMA R4, R21, R18, R4 ;  /* 0x0000001215047223 */ /* 0x010fc80000000004 */
[----:B-----5:R-:W-:-:S07]  /*0880*/  FFMA R20, R23, R8, R4 ;  /* 0x0000000817147223 */ /* 0x020fce0000000004 */
.L_x_3:
[----:B------:R-:W-:Y:S05]  /*0890*/  @!P0 BRA `(.L_x_0) ;  /* 0x0000000000808947 */ /* 0x000fea0003800000 */
[----:B------:R-:W-:Y:S01]  /*08a0*/  ISETP.NE.AND P1, PT, R2, 0x1, PT ;  /* 0x000000010200780c */ /* 0x000fe20003f25270 */
[----:B------:R-:W0:Y:S01]  /*08b0*/  LDC.64 R18, c[0x0][0x380] ;  /* 0x0000e000ff127b82 */ /* 0x000e220000000a00 */
[----:B------:R-:W-:-:S04]  /*08c0*/  LOP3.LUT R2, R0, 0x1, RZ, 0xc0, !PT ;  /* 0x0000000100027812 */ /* 0x000fc800078ec0ff */
[----:B------:R-:W-:-:S03]  /*08d0*/  ISETP.NE.U32.AND P0, PT, R2, 0x1, PT ;  /* 0x000000010200780c */ /* 0x000fc60003f05070 */
[----:B------:R-:W1:Y:S04]  /*08e0*/  LDC.64 R14, c[0x0][0x388] ;  /* 0x0000e200ff0e7b82 */ /* 0x000e680000000a00 */
[CC--:B------:R-:W-:Y:S01]  /*08f0*/  @P1 IADD3 R17, PT, PT, R6.reuse, R7.reuse, RZ ;  /* 0x0000000706111210 */ /* 0x0c0fe20007ffe0ff */
[CC--:B------:R-:W-:Y:S01]  /*0900*/  @P1 IMAD R21, R7.reuse, R0.reuse, R5 ;  /* 0x0000000007151224 */ /* 0x0c0fe200078e0205 */
[----:B------:R-:W-:Y:S02]  /*0910*/  @P1 IADD3 R2, P2, PT, R6, R7, RZ ;  /* 0x0000000706021210 */ /* 0x000fe40007f5e0ff */
[----:B------:R-:W2:Y:S01]  /*0920*/  @P1 LDC.64 R12, c[0x0][0x380] ;  /* 0x0000e000ff0c1b82 */ /* 0x000ea20000000a00 */
[----:B------:R-:W-:Y:S02]  /*0930*/  @P1 IADD3 R7, PT, PT, R7, 0x2, RZ ;  /* 0x0000000207071810 */ /* 0x000fe40007ffe0ff */
[----:B------:R-:W-:Y:S01]  /*0940*/  @P1 IADD3 R23, PT, PT, R21, R0, RZ ;  /* 0x0000000015171210 */ /* 0x000fe20007ffe0ff */
[----:B------:R-:W-:-:S04]  /*0950*/  @P1 IMAD.X R4, RZ, RZ, RZ, P2 ;  /* 0x000000ffff041224 */ /* 0x000fc800010e06ff */
[----:B------:R-:W3:Y:S01]  /*0960*/  LDC.64 R8, c[0x0][0x380] ;  /* 0x0000e000ff087b82 */ /* 0x000ee20000000a00 */
[----:B0-----:R-:W-:-:S06]  /*0970*/  @P1 IMAD.WIDE.U32 R18, R17, 0x4, R18 ;  /* 0x0000000411121825 */ /* 0x001fcc00078e0012 */
[----:B------:R-:W4:Y:S01]  /*0980*/  @P1 LDG.E R19, desc[UR4][R18.64] ;  /* 0x0000000412131981 */ /* 0x000f22000c1e1900 */
[----:B------:R-:W0:Y:S01]  /*0990*/  LDC.64 R10, c[0x0][0x388] ;  /* 0x0000e200ff0a7b82 */ /* 0x000e220000000a00 */
[----:B-1----:R-:W-:Y:S01]  /*09a0*/  @P1 IMAD.WIDE.U32 R16, R21, 0x4, R14 ;  /* 0x0000000415101825 */ /* 0x002fe200078e000e */
[----:B------:R-:W-:-:S03]  /*09b0*/  @!P0 IADD3 R21, PT, PT, R6, R7, RZ ;  /* 0x0000000706158210 */ /* 0x000fc60007ffe0ff */
[----:B------:R-:W-:Y:S02]  /*09c0*/  @P1 IMAD.WIDE.U32 R14, R23, 0x4, R14 ;  /* 0x00000004170e1825 */ /* 0x000fe400078e000e */
[----:B------:R-:W4:Y:S01]  /*09d0*/  @P1 LDG.E R16, desc[UR4][R16.64] ;  /* 0x0000000410101981 */ /* 0x000f22000c1e1900 */
[C---:B--2---:R-:W-:Y:S01]  /*09e0*/  @P1 LEA R12, P2, R2.reuse, R12, 0x2 ;  /* 0x0000000c020c1211 */ /* 0x044fe200078410ff */
[----:B------:R-:W-:Y:S02]  /*09f0*/  @!P0 IMAD R7, R7, R0, R5 ;  /* 0x0000000007078224 */ /* 0x000fe400078e0205 */
[----:B------:R-:W2:Y:S01]  /*0a00*/  @P1 LDG.E R14, desc[UR4][R14.64] ;  /* 0x000000040e0e1981 */ /* 0x000ea2000c1e1900 */
[----:B------:R-:W-:Y:S01]  /*0a10*/  @P1 LEA.HI.X R13, R2, R13, R4, 0x2, P2 ;  /* 0x0000000d020d1211 */ /* 0x000fe200010f1404 */
[----:B---3--:R-:W-:-:S04]  /*0a20*/  @!P0 IMAD.WIDE.U32 R8, R21, 0x4, R8 ;  /* 0x0000000415088825 */ /* 0x008fc800078e0008 */
[----:B------:R-:W2:Y:S04]  /*0a30*/  @P1 LDG.E R12, desc[UR4][R12.64+0x4] ;  /* 0x000004040c0c1981 */ /* 0x000ea8000c1e1900 */
[----:B------:R-:W3:Y:S01]  /*0a40*/  @!P0 LDG.E R9, desc[UR4][R8.64] ;  /* 0x0000000408098981 */ /* 0x000ee2000c1e1900 */
[----:B0-----:R-:W-:-:S06]  /*0a50*/  @!P0 IMAD.WIDE.U32 R10, R7, 0x4, R10 ;  /* 0x00000004070a8825 */ /* 0x001fcc00078e000a */
[----:B------:R-:W3:Y:S01]  /*0a60*/  @!P0 LDG.E R10, desc[UR4][R10.64] ;  /* 0x000000040a0a8981 */ /* 0x000ee2000c1e1900 */
[----:B----4-:R-:W-:-:S04]  /*0a70*/  @P1 FFMA R19, R19, R16, R20 ;  /* 0x0000001013131223 */ /* 0x010fc80000000014 */
[----:B--2---:R-:W-:-:S04]  /*0a80*/  @P1 FFMA R20, R12, R14, R19 ;  /* 0x0000000e0c141223 */ /* 0x004fc80000000013 */
[----:B---3--:R-:W-:-:S07]  /*0a90*/  @!P0 FFMA R20, R9, R10, R20 ;  /* 0x0000000a09148223 */ /* 0x008fce0000000014 */
.L_x_0:
[----:B------:R-:W0:Y:S01]  /*0aa0*/  LDC.64 R6, c[0x0][0x390] ;  /* 0x0000e400ff067b82 */ /* 0x000e220000000a00 */
[----:B------:R-:W-:-:S04]  /*0ab0*/  IMAD R3, R3, R0, R5 ;  /* 0x0000000003037224 */ /* 0x000fc800078e0205 */
[----:B0-----:R-:W-:-:S05]  /*0ac0*/  IMAD.WIDE R2, R3, 0x4, R6 ;  /* 0x0000000403027825 */ /* 0x001fca00078e0206 */
[----:B------:R-:W-:Y:S01]  /*0ad0*/  STG.E desc[UR4][R2.64], R20 ;  /* 0x0000001402007986 */ /* 0x000fe2000c101904 */
[----:B------:R-:W-:Y:S05]  /*0ae0*/  EXIT ;  /* 0x000000000000794d */ /* 0x000fea0003800000 */
.L_x_4:
[----:B------:R-:W-:-:S00]  /*0af0*/  BRA `(.L_x_4) ;  /* 0xfffffffc00fc7947 */ /* 0x000fc0000383ffff */
[----:B------:R-:W-:-:S00]  /*0b00*/  NOP ;  /* 0x0000000000007918 */ /* 0x000fc00000000000 */
[----:B------:R-:W-:-:S00]  /*0b10*/  NOP ;  /* 0x0000000000007918 */ /* 0x000fc00000000000 */
[----:B------:R-:W-:-:S00]  /*0b20*/  NOP ;  /* 0x0000000000007918 */ /* 0x000fc00000000000 */
[----:B------:R-:W-:-:S00]  /*0b30*/  NOP ;  /* 0x0000000000007918 */ /* 0x000fc00000000000 */
[----:B------:R-:W-:-:S00]  /*0b40*/  NOP ;  /* 0x0000000000007918 */ /* 0x000fc00000000000 */
[----:B------:R-:W-:-:S00]  /*0b50*/  NOP ;  /* 0x0000000000007918 */ /* 0x000fc00000000000 */
[----:B------:R-:W-:-:S00]  /*0b60*/  NOP ;  /* 0x0000000000007918 */ /* 0x000fc00000000000 */
[----:B------:R-:W-:-:S00]  /*0b70*/  NOP ;  /* 0x0000000000007918 */ /* 0x000fc00000000000 */
.L_x_5:


//--------------------- .nv.shared.reserved.0     --------------------------
	.section	.nv.shared.reserved.0,"aw",@nobits
	.weak		__nv_reservedSMEM_offset_0_alias
	.size		__nv_reservedSMEM_offset_0_alias, 0, 64
	.other		__nv_reservedSMEM_offset_0_alias,@"STO_CUDA_RESERVED_SHARED STV_DEFAULT"
__nv_reservedSMEM_offset_0_alias:
	.zero		0
	.zero		64


//--------------------- .nv.constant0._Z15MatrixMulKernelPfS_S_i --------------------------
	.section	.nv.constant0._Z15MatrixMulKernelPfS_S_i,"a",@progbits
	.sectionflags	@""
	.align	4
.nv.constant0._Z15MatrixMulKernelPfS_S_i:
	.zero		924


//--------------------- SYMBOLS --------------------------

	.type		.nv.reservedSmem.offset0,@object
	.size		.nv.reservedSmem.offset0,0x4
